//
// Generated by NVIDIA NVVM Compiler
//
// Compiler Build ID: CL-36424714
// Cuda compilation tools, release 13.0, V13.0.88
// Based on NVVM 20.0.0
//

.version 9.0
.target sm_100
.address_size 64

	// .globl	_Z12CDF_SamplingPdS_S_iiii
.global .align 4 .b8 precalc_xorwow_matrix[102400];
.global .align 4 .b8 precalc_xorwow_offset_matrix[102400];
.global .align 4 .b8 mrg32k3aM1[2304];
.global .align 4 .b8 mrg32k3aM2[2304];
.global .align 4 .b8 mrg32k3aM1SubSeq[2016];
.global .align 4 .b8 mrg32k3aM2SubSeq[2016];
.global .align 4 .b8 mrg32k3aM1Seq[2304];
.global .align 4 .b8 mrg32k3aM2Seq[2304];
.const .align 8 .b8 __cr_lgamma_table[72];

.visible .entry _Z12CDF_SamplingPdS_S_iiii(
	.param .u64 .ptr .align 1 _Z12CDF_SamplingPdS_S_iiii_param_0,
	.param .u64 .ptr .align 1 _Z12CDF_SamplingPdS_S_iiii_param_1,
	.param .u64 .ptr .align 1 _Z12CDF_SamplingPdS_S_iiii_param_2,
	.param .u32 _Z12CDF_SamplingPdS_S_iiii_param_3,
	.param .u32 _Z12CDF_SamplingPdS_S_iiii_param_4,
	.param .u32 _Z12CDF_SamplingPdS_S_iiii_param_5,
	.param .u32 _Z12CDF_SamplingPdS_S_iiii_param_6
)
{
	.reg .pred 	%p<11>;
	.reg .b32 	%r<87>;
	.reg .b64 	%rd<19>;
	.reg .b64 	%fd<16>;

	ld.param.u64 	%rd4, [_Z12CDF_SamplingPdS_S_iiii_param_0];
	ld.param.u64 	%rd5, [_Z12CDF_SamplingPdS_S_iiii_param_1];
	ld.param.u64 	%rd6, [_Z12CDF_SamplingPdS_S_iiii_param_2];
	ld.param.u32 	%r31, [_Z12CDF_SamplingPdS_S_iiii_param_3];
	ld.param.u32 	%r29, [_Z12CDF_SamplingPdS_S_iiii_param_4];
	ld.param.u32 	%r30, [_Z12CDF_SamplingPdS_S_iiii_param_5];
	mov.u32 	%r32, %ctaid.x;
	mov.u32 	%r33, %ntid.x;
	mov.u32 	%r34, %tid.x;
	mad.lo.s32 	%r1, %r32, %r33, %r34;
	xor.b32  	%r35, %r1, -1429050551;
	mul.lo.s32 	%r2, %r35, 1099087573;
	setp.gt.s32 	%p1, %r1, -1;
	selp.b32 	%r3, -644748465, -1947113066, %p1;
	add.s32 	%r4, %r3, 6615241;
	add.s32 	%r84, %r2, 5783321;
	setp.ge.s32 	%p2, %r1, %r31;
	@%p2 bra 	$L__BB0_13;
	add.s32 	%r37, %r4, %r2;
	xor.b32  	%r38, %r2, 362436069;
	add.s32 	%r39, %r2, 123456789;
	shr.u32 	%r40, %r39, 2;
	xor.b32  	%r41, %r40, %r39;
	shl.b32 	%r42, %r84, 4;
	shl.b32 	%r43, %r41, 1;
	xor.b32  	%r44, %r42, %r43;
	xor.b32  	%r45, %r44, %r84;
	xor.b32  	%r81, %r45, %r41;
	add.s32 	%r46, %r37, %r81;
	add.s32 	%r47, %r46, 362437;
	shr.u32 	%r48, %r38, 2;
	xor.b32  	%r49, %r48, %r38;
	shl.b32 	%r50, %r81, 4;
	shl.b32 	%r51, %r49, 1;
	xor.b32  	%r52, %r51, %r50;
	xor.b32  	%r53, %r52, %r49;
	xor.b32  	%r82, %r53, %r81;
	add.s32 	%r80, %r37, 724874;
	add.s32 	%r54, %r82, %r80;
	cvt.u64.u32 	%rd7, %r47;
	mul.wide.u32 	%rd8, %r54, 2097152;
	xor.b64  	%rd9, %rd8, %rd7;
	cvt.rn.f64.u64 	%fd7, %rd9;
	fma.rn.f64 	%fd1, %fd7, 0d3CA0000000000000, 0d3C90000000000000;
	mul.lo.s32 	%r9, %r29, %r1;
	setp.lt.s32 	%p3, %r29, 1;
	mov.b32 	%r78, 0;
	@%p3 bra 	$L__BB0_5;
	cvta.to.global.u64 	%rd1, %rd4;
	mov.f64 	%fd14, 0d0000000000000000;
	mov.b32 	%r77, 0;
$L__BB0_3:
	add.s32 	%r56, %r77, %r9;
	mul.wide.s32 	%rd10, %r56, 8;
	add.s64 	%rd11, %rd1, %rd10;
	ld.global.f64 	%fd9, [%rd11];
	add.f64 	%fd14, %fd14, %fd9;
	setp.le.f64 	%p4, %fd1, %fd14;
	mov.u32 	%r78, %r77;
	@%p4 bra 	$L__BB0_5;
	add.s32 	%r77, %r77, 1;
	setp.ne.s32 	%p5, %r77, %r29;
	mov.b32 	%r78, 0;
	@%p5 bra 	$L__BB0_3;
$L__BB0_5:
	setp.eq.s32 	%p6, %r78, 0;
	@%p6 bra 	$L__BB0_13;
	setp.lt.s32 	%p7, %r30, 1;
	@%p7 bra 	$L__BB0_13;
	xor.b32  	%r83, %r3, 88675123;
	add.s32 	%r85, %r3, 521288629;
	cvta.to.global.u64 	%rd2, %rd5;
	cvta.to.global.u64 	%rd3, %rd6;
	mul.lo.s32 	%r15, %r30, %r1;
	mov.b32 	%r79, 0;
$L__BB0_8:
	mov.u32 	%r18, %r85;
	mov.u32 	%r85, %r84;
	mov.u32 	%r19, %r83;
	mov.u32 	%r84, %r82;
	mov.u32 	%r83, %r81;
	shr.u32 	%r60, %r18, 2;
	xor.b32  	%r61, %r60, %r18;
	shl.b32 	%r62, %r84, 4;
	shl.b32 	%r63, %r61, 1;
	xor.b32  	%r64, %r62, %r63;
	xor.b32  	%r65, %r64, %r84;
	xor.b32  	%r81, %r65, %r61;
	add.s32 	%r66, %r80, %r81;
	add.s32 	%r67, %r66, 362437;
	shr.u32 	%r68, %r19, 2;
	xor.b32  	%r69, %r68, %r19;
	shl.b32 	%r70, %r81, 4;
	shl.b32 	%r71, %r69, 1;
	xor.b32  	%r72, %r71, %r70;
	xor.b32  	%r73, %r72, %r69;
	xor.b32  	%r82, %r73, %r81;
	add.s32 	%r80, %r80, 724874;
	add.s32 	%r74, %r82, %r80;
	cvt.u64.u32 	%rd12, %r67;
	mul.wide.u32 	%rd13, %r74, 2097152;
	xor.b64  	%rd14, %rd13, %rd12;
	cvt.rn.f64.u64 	%fd11, %rd14;
	fma.rn.f64 	%fd4, %fd11, 0d3CA0000000000000, 0d3C90000000000000;
	mov.f64 	%fd15, 0d0000000000000000;
	mov.b32 	%r86, 0;
$L__BB0_9:
	add.s32 	%r75, %r86, %r15;
	mul.wide.s32 	%rd15, %r75, 8;
	add.s64 	%rd16, %rd2, %rd15;
	ld.global.f64 	%fd12, [%rd16];
	add.f64 	%fd15, %fd15, %fd12;
	setp.gtu.f64 	%p8, %fd4, %fd15;
	@%p8 bra 	$L__BB0_11;
	cvt.rn.f64.u32 	%fd13, %r86;
	add.s32 	%r76, %r79, %r9;
	mul.wide.s32 	%rd17, %r76, 8;
	add.s64 	%rd18, %rd3, %rd17;
	st.global.f64 	[%rd18], %fd13;
	bra.uni 	$L__BB0_12;
$L__BB0_11:
	add.s32 	%r86, %r86, 1;
	setp.ne.s32 	%p9, %r86, %r30;
	@%p9 bra 	$L__BB0_9;
$L__BB0_12:
	add.s32 	%r79, %r79, 1;
	setp.ne.s32 	%p10, %r79, %r78;
	@%p10 bra 	$L__BB0_8;
$L__BB0_13:
	ret;

}


// ===== COMPILED SASS (sm_100) =====

	.target	sm_100

	.elftype	@"ET_EXEC"


//--------------------- .note.nv.tkinfo           --------------------------
	.section	.note.nv.tkinfo,"",@"SHT_NOTE"
	.sectionflags	@"SHF_NOTE_NV_TKINFO"
	.tkinfo
        /*0018*/ 	.word	0x00000002
        /*0030*/ 	.string	""
        /*0030*/ 	.string	"ptxas"
        /*0030*/ 	.string	"Cuda compilation tools, release 13.0, V13.0.88"
        /*0030*/ 	.string	"Build cuda_13.0.r13.0/compiler.36424714_0"
        /*0030*/ 	.string	"-arch sm_100 -m 64 "



//--------------------- .note.nv.cuinfo           --------------------------
	.section	.note.nv.cuinfo,"",@"SHT_NOTE"
	.sectionflags	@"SHF_NOTE_NV_CUINFO"
        /*0018*/ 	.short	0x0002
        /*001a*/ 	.short	0x0064
        /*001c*/ 	.short	0x0082
	.zero		2


//--------------------- .nv.info                  --------------------------
	.section	.nv.info,"",@"SHT_CUDA_INFO"
	.align	4


	//----- nvinfo : EIATTR_REGCOUNT
	.align		4
        /*0000*/ 	.byte	0x04, 0x2f
        /*0002*/ 	.short	(.L_10 - .L_9)
	.align		4
.L_9:
        /*0004*/ 	.word	index@(_Z12CDF_SamplingPdS_S_iiii)
        /*0008*/ 	.word	0x0000001a


	//----- nvinfo : EIATTR_FRAME_SIZE
	.align		4
.L_10:
        /*000c*/ 	.byte	0x04, 0x11
        /*000e*/ 	.short	(.L_12 - .L_11)
	.align		4
.L_11:
        /*0010*/ 	.word	index@(_Z12CDF_SamplingPdS_S_iiii)
        /*0014*/ 	.word	0x00000000


	//----- nvinfo : EIATTR_MIN_STACK_SIZE
	.align		4
.L_12:
        /*0018*/ 	.byte	0x04, 0x12
        /*001a*/ 	.short	(.L_14 - .L_13)
	.align		4
.L_13:
        /*001c*/ 	.word	index@(_Z12CDF_SamplingPdS_S_iiii)
        /*0020*/ 	.word	0x00000000
.L_14:


//--------------------- .nv.compat                --------------------------
	.section	.nv.compat,"",@"SHT_CUDA_COMPAT_INFO"
	.align	4
        /*0000*/ 	.byte	0x02, 0x09, 0x00, 0x00, 0x02, 0x02, 0x01, 0x00, 0x02, 0x05, 0x05, 0x00, 0x03, 0x07, 0x01, 0x01
        /*0010*/ 	.byte	0x02, 0x03, 0x00, 0x00, 0x02, 0x06, 0x01, 0x00, 0x04, 0x0b, 0x08, 0x00, 0x01, 0x00, 0x00, 0x00
        /*0020*/ 	.byte	0x00, 0x00, 0x00, 0x00


//--------------------- .nv.info._Z12CDF_SamplingPdS_S_iiii --------------------------
	.section	.nv.info._Z12CDF_SamplingPdS_S_iiii,"",@"SHT_CUDA_INFO"
	.sectionflags	@""
	.align	4


	//----- nvinfo : EIATTR_CUDA_API_VERSION
	.align		4
        /*0000*/ 	.byte	0x04, 0x37
        /*0002*/ 	.short	(.L_16 - .L_15)
.L_15:
        /*0004*/ 	.word	0x00000082


	//----- nvinfo : EIATTR_KPARAM_INFO
	.align		4
.L_16:
        /*0008*/ 	.byte	0x04, 0x17
        /*000a*/ 	.short	(.L_18 - .L_17)
.L_17:
        /*000c*/ 	.word	0x00000000
        /*0010*/ 	.short	0x0006
        /*0012*/ 	.short	0x0024
        /*0014*/ 	.byte	0x00, 0xf0, 0x11, 0x00


	//----- nvinfo : EIATTR_KPARAM_INFO
	.align		4
.L_18:
        /*0018*/ 	.byte	0x04, 0x17
        /*001a*/ 	.short	(.L_20 - .L_19)
.L_19:
        /*001c*/ 	.word	0x00000000
        /*0020*/ 	.short	0x0005
        /*0022*/ 	.short	0x0020
        /*0024*/ 	.byte	0x00, 0xf0, 0x11, 0x00


	//----- nvinfo : EIATTR_KPARAM_INFO
	.align		4
.L_20:
        /*0028*/ 	.byte	0x04, 0x17
        /*002a*/ 	.short	(.L_22 - .L_21)
.L_21:
        /*002c*/ 	.word	0x00000000
        /*0030*/ 	.short	0x0004
        /*0032*/ 	.short	0x001c
        /*0034*/ 	.byte	0x00, 0xf0, 0x11, 0x00


	//----- nvinfo : EIATTR_KPARAM_INFO
	.align		4
.L_22:
        /*0038*/ 	.byte	0x04, 0x17
        /*003a*/ 	.short	(.L_24 - .L_23)
.L_23:
        /*003c*/ 	.word	0x00000000
        /*0040*/ 	.short	0x0003
        /*0042*/ 	.short	0x0018
        /*0044*/ 	.byte	0x00, 0xf0, 0x11, 0x00


	//----- nvinfo : EIATTR_KPARAM_INFO
	.align		4
.L_24:
        /*0048*/ 	.byte	0x04, 0x17
        /*004a*/ 	.short	(.L_26 - .L_25)
.L_25:
        /*004c*/ 	.word	0x00000000
        /*0050*/ 	.short	0x0002
        /*0052*/ 	.short	0x0010
        /*0054*/ 	.byte	0x00, 0xf5, 0x21, 0x00


	//----- nvinfo : EIATTR_KPARAM_INFO
	.align		4
.L_26:
        /*0058*/ 	.byte	0x04, 0x17
        /*005a*/ 	.short	(.L_28 - .L_27)
.L_27:
        /*005c*/ 	.word	0x00000000
        /*0060*/ 	.short	0x0001
        /*0062*/ 	.short	0x0008
        /*0064*/ 	.byte	0x00, 0xf5, 0x21, 0x00


	//----- nvinfo : EIATTR_KPARAM_INFO
	.align		4
.L_28:
        /*0068*/ 	.byte	0x04, 0x17
        /*006a*/ 	.short	(.L_30 - .L_29)
.L_29:
        /*006c*/ 	.word	0x00000000
        /*0070*/ 	.short	0x0000
        /*0072*/ 	.short	0x0000
        /*0074*/ 	.byte	0x00, 0xf5, 0x21, 0x00


	//----- nvinfo : EIATTR_SPARSE_MMA_MASK
	.align		4
.L_30:
        /*0078*/ 	.byte	0x03, 0x50
        /*007a*/ 	.short	0x0000


	//----- nvinfo : EIATTR_MAXREG_COUNT
	.align		4
        /*007c*/ 	.byte	0x03, 0x1b
        /*007e*/ 	.short	0x00ff


	//----- nvinfo : EIATTR_MERCURY_ISA_VERSION
	.align		4
        /*0080*/ 	.byte	0x03, 0x5f
        /*0082*/ 	.short	0x0101


	//----- nvinfo : EIATTR_VRC_CTA_INIT_COUNT
	.align		4
        /*0084*/ 	.byte	0x02, 0x4a
	.zero		1
	.zero		1


	//----- nvinfo : EIATTR_EXIT_INSTR_OFFSETS
	.align		4
        /*0088*/ 	.byte	0x04, 0x1c
        /*008a*/ 	.short	(.L_32 - .L_31)


	//   ....[0]....
.L_31:
        /*008c*/ 	.word	0x00000070


	//   ....[1]....
        /*0090*/ 	.word	0x00000400


	//   ....[2]....
        /*0094*/ 	.word	0x00000430


	//   ....[3]....
        /*0098*/ 	.word	0x000007b0


	//----- nvinfo : EIATTR_CRS_STACK_SIZE
	.align		4
.L_32:
        /*009c*/ 	.byte	0x04, 0x1e
        /*009e*/ 	.short	(.L_34 - .L_33)
.L_33:
        /*00a0*/ 	.word	0x00000000


	//----- nvinfo : EIATTR_CBANK_PARAM_SIZE
	.align		4
.L_34:
        /*00a4*/ 	.byte	0x03, 0x19
        /*00a6*/ 	.short	0x0028


	//----- nvinfo : EIATTR_PARAM_CBANK
	.align		4
        /*00a8*/ 	.byte	0x04, 0x0a
        /*00aa*/ 	.short	(.L_36 - .L_35)
	.align		4
.L_35:
        /*00ac*/ 	.word	index@(.nv.constant0._Z12CDF_SamplingPdS_S_iiii)
        /*00b0*/ 	.short	0x0380
        /*00b2*/ 	.short	0x0028


	//----- nvinfo : EIATTR_SW_WAR
	.align		4
.L_36:
        /*00b4*/ 	.byte	0x04, 0x36
        /*00b6*/ 	.short	(.L_38 - .L_37)
.L_37:
        /*00b8*/ 	.word	0x00000008
.L_38:


//--------------------- .nv.callgraph             --------------------------
	.section	.nv.callgraph,"",@"SHT_CUDA_CALLGRAPH"
	.align	4
	.sectionentsize	8
	.align		4
        /*0000*/ 	.word	0x00000000
	.align		4
        /*0004*/ 	.word	0xffffffff
	.align		4
        /*0008*/ 	.word	0x00000000
	.align		4
        /*000c*/ 	.word	0xfffffffe
	.align		4
        /*0010*/ 	.word	0x00000000
	.align		4
        /*0014*/ 	.word	0xfffffffd
	.align		4
        /*0018*/ 	.word	0x00000000
	.align		4
        /*001c*/ 	.word	0xfffffffc


//--------------------- .nv.constant4             --------------------------
	.section	.nv.constant4,"a",@progbits
	.align	8
	.align		8
.nv.constant4:
        /*0000*/ 	.dword	precalc_xorwow_matrix
	.align		8
        /*0008*/ 	.dword	precalc_xorwow_offset_matrix
	.align		8
        /*0010*/ 	.dword	mrg32k3aM1
	.align		8
        /*0018*/ 	.dword	mrg32k3aM2
	.align		8
        /*0020*/ 	.dword	mrg32k3aM1SubSeq
	.align		8
        /*0028*/ 	.dword	mrg32k3aM2SubSeq
	.align		8
        /*0030*/ 	.dword	mrg32k3aM1Seq
	.align		8
        /*0038*/ 	.dword	mrg32k3aM2Seq


//--------------------- .nv.constant3             --------------------------
	.section	.nv.constant3,"a",@progbits
	.align	8
.nv.constant3:
	.type		__cr_lgamma_table,@object
	.size		__cr_lgamma_table,(.L_8 - __cr_lgamma_table)
__cr_lgamma_table:
        /*0000*/ 	.byte	0x00, 0x00, 0x00, 0x00, 0x00, 0x00, 0x00, 0x00, 0x00, 0x00, 0x00, 0x00, 0x00, 0x00, 0x00, 0x00
        /*0010*/ 	.byte	0xef, 0x39, 0xfa, 0xfe, 0x42, 0x2e, 0xe6, 0x3f, 0x02, 0x20, 0x2a, 0xfa, 0x0b, 0xab, 0xfc, 0x3f
        /*0020*/ 	.byte	0xf9, 0x2c, 0x92, 0x7c, 0xa7, 0x6c, 0x09, 0x40, 0xc9, 0x79, 0x44, 0x3c, 0x64, 0x26, 0x13, 0x40
        /*0030*/ 	.byte	0xca, 0x01, 0xcf, 0x3a, 0x27, 0x51, 0x1a, 0x40, 0x30, 0xcc, 0x2d, 0xf3, 0xe1, 0x0c, 0x21, 0x40
        /*0040*/ 	.byte	0x0d, 0xb7, 0xfc, 0x82, 0x8e, 0x35, 0x25, 0x40
.L_8:


//--------------------- .text._Z12CDF_SamplingPdS_S_iiii --------------------------
	.section	.text._Z12CDF_SamplingPdS_S_iiii,"ax",@progbits
	.align	128
        .global         _Z12CDF_SamplingPdS_S_iiii
        .type           _Z12CDF_SamplingPdS_S_iiii,@function
        .size           _Z12CDF_SamplingPdS_S_iiii,(.L_x_9 - _Z12CDF_SamplingPdS_S_iiii)
        .other          _Z12CDF_SamplingPdS_S_iiii,@"STO_CUDA_ENTRY STV_DEFAULT"
_Z12CDF_SamplingPdS_S_iiii:
.text._Z12CDF_SamplingPdS_S_iiii:
[----:B------:R-:W-:Y:S01]  /*0000*/  LDC R1, c[0x0][0x37c] ;  /* 0x0000df00ff017b82 */ /* 0x000fe20000000800 */
[----:B------:R-:W0:Y:S07]  /*0010*/  S2R R3, SR_TID.X ;  /* 0x0000000000037919 */ /* 0x000e2e0000002100 */
[----:B------:R-:W0:Y:S01]  /*0020*/  S2UR UR4, SR_CTAID.X ;  /* 0x00000000000479c3 */ /* 0x000e220000002500 */
[----:B------:R-:W1:Y:S07]  /*0030*/  LDCU UR5, c[0x0][0x398] ;  /* 0x00007300ff0577ac */ /* 0x000e6e0008000800 */
[----:B------:R-:W0:Y:S02]  /*0040*/  LDC R0, c[0x0][0x360] ;  /* 0x0000d800ff007b82 */ /* 0x000e240000000800 */
[----:B0-----:R-:W-:-:S05]  /*0050*/  IMAD R0, R0, UR4, R3 ;  /* 0x0000000400007c24 */ /* 0x001fca000f8e0203 */
[----:B-1----:R-:W-:-:S13]  /*0060*/  ISETP.GE.AND P0, PT, R0, UR5, PT ;  /* 0x0000000500007c0c */ /* 0x002fda000bf06270 */
[----:B------:R-:W-:Y:S05]  /*0070*/  @P0 EXIT ;  /* 0x000000000000094d */ /* 0x000fea0003800000 */
[C---:B------:R-:W-:Y:S01]  /*0080*/  LOP3.LUT R2, R0.reuse, 0xaad26b49, RZ, 0x3c, !PT ;  /* 0xaad26b4900027812 */ /* 0x040fe200078e3cff */
[----:B------:R-:W-:Y:S01]  /*0090*/  HFMA2 R6, -RZ, RZ, -178.125, -3742 ;  /* 0xd991eb4fff067431 */ /* 0x000fe200000001ff */
[----:B------:R-:W-:Y:S01]  /*00a0*/  ISETP.GT.AND P0, PT, R0, -0x1, PT ;  /* 0xffffffff0000780c */ /* 0x000fe20003f04270 */
[----:B------:R-:W0:Y:S01]  /*00b0*/  LDCU UR6, c[0x0][0x39c] ;  /* 0x00007380ff0677ac */ /* 0x000e220008000800 */
[----:B------:R-:W-:Y:S02]  /*00c0*/  IMAD.MOV.U32 R12, RZ, RZ, 0x0 ;  /* 0x00000000ff0c7424 */ /* 0x000fe400078e00ff */
[----:B------:R-:W-:Y:S01]  /*00d0*/  IMAD R3, R2, 0x4182bed5, RZ ;  /* 0x4182bed502037824 */ /* 0x000fe200078e02ff */
[----:B------:R-:W1:Y:S01]  /*00e0*/  LDCU.64 UR4, c[0x0][0x358] ;  /* 0x00006b00ff0477ac */ /* 0x000e620008000a00 */
[----:B------:R-:W-:Y:S02]  /*00f0*/  IMAD.MOV.U32 R13, RZ, RZ, 0x3ca00000 ;  /* 0x3ca00000ff0d7424 */ /* 0x000fe400078e00ff */
[----:B------:R-:W-:-:S02]  /*0100*/  VIADD R2, R3, 0x75bcd15 ;  /* 0x075bcd1503027836 */ /* 0x000fc40000000000 */
[----:B------:R-:W-:-:S03]  /*0110*/  VIADD R8, R3, 0x583f19 ;  /* 0x00583f1903087836 */ /* 0x000fc60000000000 */
[----:B------:R-:W-:Y:S01]  /*0120*/  SHF.R.U32.HI R5, RZ, 0x2, R2 ;  /* 0x00000002ff057819 */ /* 0x000fe20000011602 */
[----:B------:R-:W-:-:S03]  /*0130*/  IMAD.SHL.U32 R7, R8, 0x10, RZ ;  /* 0x0000001008077824 */ /* 0x000fc600078e00ff */
[----:B------:R-:W-:Y:S02]  /*0140*/  LOP3.LUT R5, R5, R2, RZ, 0x3c, !PT ;  /* 0x0000000205057212 */ /* 0x000fe400078e3cff */
[----:B------:R-:W-:Y:S01]  /*0150*/  LOP3.LUT R2, R3, 0x159a55e5, RZ, 0x3c, !PT ;  /* 0x159a55e503027812 */ /* 0x000fe200078e3cff */
[----:B0-----:R-:W-:Y:S02]  /*0160*/  UISETP.GE.AND UP0, UPT, UR6, 0x1, UPT ;  /* 0x000000010600788c */ /* 0x001fe4000bf06270 */
[----:B------:R-:W-:Y:S01]  /*0170*/  IMAD.SHL.U32 R4, R5, 0x2, RZ ;  /* 0x0000000205047824 */ /* 0x000fe200078e00ff */
[----:B------:R-:W-:-:S04]  /*0180*/  SHF.R.U32.HI R2, RZ, 0x2, R2 ;  /* 0x00000002ff027819 */ /* 0x000fc80000011602 */
[----:B------:R-:W-:Y:S02]  /*0190*/  LOP3.LUT R4, R8, R7, R4, 0x96, !PT ;  /* 0x0000000708047212 */ /* 0x000fe400078e9604 */
[----:B------:R-:W-:Y:S02]  /*01a0*/  LOP3.LUT R7, R2, 0x159a55e5, R3, 0x96, !PT ;  /* 0x159a55e502077812 */ /* 0x000fe400078e9603 */
[----:B------:R-:W-:Y:S02]  /*01b0*/  LOP3.LUT R9, R4, R5, RZ, 0x3c, !PT ;  /* 0x0000000504097212 */ /* 0x000fe400078e3cff */
[----:B------:R-:W-:Y:S01]  /*01c0*/  SEL R2, R6, 0x8bf16996, P0 ;  /* 0x8bf1699606027807 */ /* 0x000fe20000000000 */
[----:B------:R-:W-:Y:S02]  /*01d0*/  IMAD.SHL.U32 R5, R7, 0x2, RZ ;  /* 0x0000000207057824 */ /* 0x000fe400078e00ff */
[----:B------:R-:W-:Y:S01]  /*01e0*/  IMAD.SHL.U32 R4, R9, 0x10, RZ ;  /* 0x0000001009047824 */ /* 0x000fe200078e00ff */
[----:B------:R-:W-:-:S04]  /*01f0*/  IADD3 R6, PT, PT, R3, 0x64f0c9, R2 ;  /* 0x0064f0c903067810 */ /* 0x000fc80007ffe002 */
[----:B------:R-:W-:Y:S01]  /*0200*/  LOP3.LUT R4, R7, R5, R4, 0x96, !PT ;  /* 0x0000000507047212 */ /* 0x000fe200078e9604 */
[C---:B------:R-:W-:Y:S01]  /*0210*/  VIADD R10, R6.reuse, 0xb0f8a ;  /* 0x000b0f8a060a7836 */ /* 0x040fe20000000000 */
[----:B------:R-:W-:Y:S02]  /*0220*/  IADD3 R7, PT, PT, R6, 0x587c5, R9 ;  /* 0x000587c506077810 */ /* 0x000fe40007ffe009 */
[----:B------:R-:W-:-:S05]  /*0230*/  LOP3.LUT R11, R4, R9, RZ, 0x3c, !PT ;  /* 0x00000009040b7212 */ /* 0x000fca00078e3cff */
[----:B------:R-:W-:-:S04]  /*0240*/  IMAD.IADD R4, R11, 0x1, R10 ;  /* 0x000000010b047824 */ /* 0x000fc800078e020a */
[----:B------:R-:W-:-:S03]  /*0250*/  IMAD.WIDE.U32 R4, R4, 0x200000, RZ ;  /* 0x0020000004047825 */ /* 0x000fc600078e00ff */
[----:B------:R-:W-:Y:S02]  /*0260*/  LOP3.LUT R6, R4, R7, RZ, 0x3c, !PT ;  /* 0x0000000704067212 */ /* 0x000fe400078e3cff */
[----:B------:R-:W-:-:S04]  /*0270*/  MOV R7, R5 ;  /* 0x0000000500077202 */ /* 0x000fc80000000f00 */
[----:B------:R-:W0:Y:S02]  /*0280*/  I2F.F64.U64 R4, R6 ;  /* 0x0000000600047312 */ /* 0x000e240000301800 */
[----:B0-----:R-:W-:Y:S01]  /*0290*/  DFMA R4, R4, R12, 5.5511151231257827021e-17 ;  /* 0x3c9000000404742b */ /* 0x001fe2000000000c */
[----:B------:R-:W-:Y:S01]  /*02a0*/  IMAD.MOV.U32 R12, RZ, RZ, RZ ;  /* 0x000000ffff0c7224 */ /* 0x000fe200078e00ff */
[----:B-1----:R-:W-:Y:S09]  /*02b0*/  BRA.U !UP0, `(.L_x_0) ;  /* 0x00000001084c7547 */ /* 0x002ff2000b800000 */
[----:B------:R-:W0:Y:S01]  /*02c0*/  LDC R18, c[0x0][0x39c] ;  /* 0x0000e700ff127b82 */ /* 0x000e220000000800 */
[----:B------:R-:W-:Y:S01]  /*02d0*/  BSSY.RECONVERGENT B0, `(.L_x_0) ;  /* 0x0000011000007945 */ /* 0x000fe20003800200 */
[----:B------:R-:W-:Y:S01]  /*02e0*/  IMAD.MOV.U32 R3, RZ, RZ, RZ ;  /* 0x000000ffff037224 */ /* 0x000fe200078e00ff */
[----:B------:R-:W-:-:S05]  /*02f0*/  CS2R R12, SRZ ;  /* 0x00000000000c7805 */ /* 0x000fca000001ff00 */
[----:B------:R-:W1:Y:S02]  /*0300*/  LDC.64 R6, c[0x0][0x380] ;  /* 0x0000e000ff067b82 */ /* 0x000e640000000a00 */
.L_x_2:
[----:B0-----:R-:W-:-:S04]  /*0310*/  IMAD R15, R0, R18, R3 ;  /* 0x00000012000f7224 */ /* 0x001fc800078e0203 */
[----:B-1----:R-:W-:-:S06]  /*0320*/  IMAD.WIDE R14, R15, 0x8, R6 ;  /* 0x000000080f0e7825 */ /* 0x002fcc00078e0206 */
[----:B------:R-:W2:Y:S02]  /*0330*/  LDG.E.64 R14, desc[UR4][R14.64] ;  /* 0x000000040e0e7981 */ /* 0x000ea4000c1e1b00 */
[----:B--2---:R-:W-:Y:S01]  /*0340*/  DADD R16, R14, R12 ;  /* 0x000000000e107229 */ /* 0x004fe2000000000c */
[----:B------:R-:W-:-:S07]  /*0350*/  MOV R12, R3 ;  /* 0x00000003000c7202 */ /* 0x000fce0000000f00 */
[----:B------:R-:W-:-:S14]  /*0360*/  DSETP.GTU.AND P0, PT, R4, R16, PT ;  /* 0x000000100400722a */ /* 0x000fdc0003f0c000 */
[----:B------:R-:W-:Y:S05]  /*0370*/  @!P0 BRA `(.L_x_1) ;  /* 0x0000000000188947 */ /* 0x000fea0003800000 */
[----:B------:R-:W-:Y:S02]  /*0380*/  VIADD R3, R3, 0x1 ;  /* 0x0000000103037836 */ /* 0x000fe40000000000 */
[----:B------:R-:W-:Y:S02]  /*0390*/  IMAD.MOV.U32 R12, RZ, RZ, R16 ;  /* 0x000000ffff0c7224 */ /* 0x000fe400078e0010 */
[----:B------:R-:W-:Y:S01]  /*03a0*/  IMAD.MOV.U32 R13, RZ, RZ, R17 ;  /* 0x000000ffff0d7224 */ /* 0x000fe200078e0011 */
[----:B------:R-:W-:-:S13]  /*03b0*/  ISETP.NE.AND P0, PT, R3, R18, PT ;  /* 0x000000120300720c */ /* 0x000fda0003f05270 */
[----:B------:R-:W-:Y:S05]  /*03c0*/  @P0 BRA `(.L_x_2) ;  /* 0xfffffffc00d00947 */ /* 0x000fea000383ffff */
[----:B------:R-:W-:-:S07]  /*03d0*/  IMAD.MOV.U32 R12, RZ, RZ, RZ ;  /* 0x000000ffff0c7224 */ /* 0x000fce00078e00ff */
.L_x_1:
[----:B------:R-:W-:Y:S05]  /*03e0*/  BSYNC.RECONVERGENT B0 ;  /* 0x0000000000007941 */ /* 0x000fea0003800200 */
.L_x_0:
[----:B------:R-:W-:-:S13]  /*03f0*/  ISETP.NE.AND P0, PT, R12, RZ, PT ;  /* 0x000000ff0c00720c */ /* 0x000fda0003f05270 */
[----:B------:R-:W-:Y:S05]  /*0400*/  @!P0 EXIT ;  /* 0x000000000000894d */ /* 0x000fea0003800000 */
[----:B------:R-:W0:Y:S02]  /*0410*/  LDC R3, c[0x0][0x3a0] ;  /* 0x0000e800ff037b82 */ /* 0x000e240000000800 */
[----:B0-----:R-:W-:-:S13]  /*0420*/  ISETP.GE.AND P0, PT, R3, 0x1, PT ;  /* 0x000000010300780c */ /* 0x001fda0003f06270 */
[----:B------:R-:W-:Y:S05]  /*0430*/  @!P0 EXIT ;  /* 0x000000000000894d */ /* 0x000fea0003800000 */
[C---:B------:R-:W-:Y:S01]  /*0440*/  LOP3.LUT R14, R2.reuse, 0x5491333, RZ, 0x3c, !PT ;  /* 0x05491333020e7812 */ /* 0x040fe200078e3cff */
[----:B------:R-:W-:Y:S01]  /*0450*/  IMAD.MOV.U32 R13, RZ, RZ, RZ ;  /* 0x000000ffff0d7224 */ /* 0x000fe200078e00ff */
[----:B------:R-:W-:-:S07]  /*0460*/  IADD3 R15, PT, PT, R2, 0x1f123bb5, RZ ;  /* 0x1f123bb5020f7810 */ /* 0x000fce0007ffe0ff */
.L_x_7:
[----:B0-----:R-:W-:Y:S01]  /*0470*/  SHF.R.U32.HI R2, RZ, 0x2, R15 ;  /* 0x00000002ff027819 */ /* 0x001fe2000001160f */
[----:B------:R-:W-:Y:S01]  /*0480*/  IMAD.SHL.U32 R4, R11, 0x10, RZ ;  /* 0x000000100b047824 */ /* 0x000fe200078e00ff */
[----:B------:R-:W-:Y:S01]  /*0490*/  SHF.R.U32.HI R5, RZ, 0x2, R14 ;  /* 0x00000002ff057819 */ /* 0x000fe2000001160e */
[----:B------:R-:W0:Y:S01]  /*04a0*/  LDC R19, c[0x0][0x3a0] ;  /* 0x0000e800ff137b82 */ /* 0x000e220000000800 */
[----:B------:R-:W-:Y:S01]  /*04b0*/  LOP3.LUT R2, R2, R15, RZ, 0x3c, !PT ;  /* 0x0000000f02027212 */ /* 0x000fe200078e3cff */
[----:B------:R-:W-:Y:S01]  /*04c0*/  IMAD.MOV.U32 R6, RZ, RZ, 0x0 ;  /* 0x00000000ff067424 */ /* 0x000fe200078e00ff */
[----:B------:R-:W-:Y:S01]  /*04d0*/  LOP3.LUT R5, R5, R14, RZ, 0x3c, !PT ;  /* 0x0000000e05057212 */ /* 0x000fe200078e3cff */
[----:B------:R-:W-:Y:S01]  /*04e0*/  IMAD.MOV.U32 R7, RZ, RZ, 0x3ca00000 ;  /* 0x3ca00000ff077424 */ /* 0x000fe200078e00ff */
[----:B------:R-:W-:Y:S01]  /*04f0*/  MOV R15, R8 ;  /* 0x00000008000f7202 */ /* 0x000fe20000000f00 */
[----:B------:R-:W-:Y:S01]  /*0500*/  IMAD.SHL.U32 R3, R2, 0x2, RZ ;  /* 0x0000000202037824 */ /* 0x000fe200078e00ff */
[----:B------:R-:W-:Y:S01]  /*0510*/  BSSY.RECONVERGENT B0, `(.L_x_3) ;  /* 0x0000026000007945 */ /* 0x000fe20003800200 */
[----:B------:R-:W-:-:S02]  /*0520*/  IMAD.MOV.U32 R14, RZ, RZ, R9 ;  /* 0x000000ffff0e7224 */ /* 0x000fc400078e0009 */
[----:B------:R-:W-:Y:S01]  /*0530*/  IMAD.MOV.U32 R8, RZ, RZ, R11 ;  /* 0x000000ffff087224 */ /* 0x000fe200078e000b */
[----:B------:R-:W-:Y:S01]  /*0540*/  LOP3.LUT R3, R11, R4, R3, 0x96, !PT ;  /* 0x000000040b037212 */ /* 0x000fe200078e9603 */
[----:B------:R-:W-:-:S03]  /*0550*/  IMAD.MOV.U32 R18, RZ, RZ, RZ ;  /* 0x000000ffff127224 */ /* 0x000fc600078e00ff */
[----:B------:R-:W-:Y:S02]  /*0560*/  LOP3.LUT R17, R3, R2, RZ, 0x3c, !PT ;  /* 0x0000000203117212 */ /* 0x000fe400078e3cff */
[----:B------:R-:W-:Y:S02]  /*0570*/  SHF.L.U32 R3, R5, 0x1, RZ ;  /* 0x0000000105037819 */ /* 0x000fe400000006ff */
[C-C-:B------:R-:W-:Y:S01]  /*0580*/  IADD3 R21, PT, PT, R10.reuse, 0x587c5, R17.reuse ;  /* 0x000587c50a157810 */ /* 0x140fe20007ffe011 */
[----:B------:R-:W-:Y:S02]  /*0590*/  IMAD.SHL.U32 R2, R17, 0x10, RZ ;  /* 0x0000001011027824 */ /* 0x000fe400078e00ff */
[----:B------:R-:W-:Y:S02]  /*05a0*/  VIADD R10, R10, 0xb0f8a ;  /* 0x000b0f8a0a0a7836 */ /* 0x000fe40000000000 */
[----:B------:R-:W-:Y:S01]  /*05b0*/  IMAD.MOV.U32 R9, RZ, RZ, R17 ;  /* 0x000000ffff097224 */ /* 0x000fe200078e0011 */
[----:B------:R-:W-:-:S04]  /*05c0*/  LOP3.LUT R2, R5, R3, R2, 0x96, !PT ;  /* 0x0000000305027212 */ /* 0x000fc800078e9602 */
[----:B------:R-:W-:-:S04]  /*05d0*/  LOP3.LUT R23, R2, R17, RZ, 0x3c, !PT ;  /* 0x0000001102177212 */ /* 0x000fc800078e3cff */
[----:B------:R-:W-:Y:S01]  /*05e0*/  MOV R11, R23 ;  /* 0x00000017000b7202 */ /* 0x000fe20000000f00 */
[----:B------:R-:W-:-:S04]  /*05f0*/  IMAD.IADD R2, R23, 0x1, R10 ;  /* 0x0000000117027824 */ /* 0x000fc800078e020a */
[----:B------:R-:W-:-:S03]  /*0600*/  IMAD.WIDE.U32 R2, R2, 0x200000, RZ ;  /* 0x0020000002027825 */ /* 0x000fc600078e00ff */
[----:B------:R-:W-:Y:S02]  /*0610*/  LOP3.LUT R20, R2, R21, RZ, 0x3c, !PT ;  /* 0x0000001502147212 */ /* 0x000fe400078e3cff */
[----:B------:R-:W-:Y:S02]  /*0620*/  MOV R21, R3 ;  /* 0x0000000300157202 */ /* 0x000fe40000000f00 */
[----:B------:R-:W1:Y:S02]  /*0630*/  LDC.64 R2, c[0x0][0x388] ;  /* 0x0000e200ff027b82 */ /* 0x000e640000000a00 */
[----:B------:R-:W2:Y:S02]  /*0640*/  I2F.F64.U64 R4, R20 ;  /* 0x0000001400047312 */ /* 0x000ea40000301800 */
[----:B--2---:R-:W-:Y:S01]  /*0650*/  DFMA R4, R4, R6, 5.5511151231257827021e-17 ;  /* 0x3c9000000404742b */ /* 0x004fe20000000006 */
[----:B0-----:R-:W-:-:S10]  /*0660*/  CS2R R6, SRZ ;  /* 0x0000000000067805 */ /* 0x001fd4000001ff00 */
.L_x_5:
[----:B------:R-:W-:-:S04]  /*0670*/  IMAD R17, R0, R19, R18 ;  /* 0x0000001300117224 */ /* 0x000fc800078e0212 */
[----:B-1----:R-:W-:-:S06]  /*0680*/  IMAD.WIDE R16, R17, 0x8, R2 ;  /* 0x0000000811107825 */ /* 0x002fcc00078e0202 */
[----:B------:R-:W2:Y:S02]  /*0690*/  LDG.E.64 R16, desc[UR4][R16.64] ;  /* 0x0000000410107981 */ /* 0x000ea4000c1e1b00 */
[----:B--2---:R-:W-:-:S08]  /*06a0*/  DADD R6, R16, R6 ;  /* 0x0000000010067229 */ /* 0x004fd00000000006 */
[----:B------:R-:W-:-:S14]  /*06b0*/  DSETP.GTU.AND P0, PT, R4, R6, PT ;  /* 0x000000060400722a */ /* 0x000fdc0003f0c000 */
[----:B------:R-:W-:Y:S05]  /*06c0*/  @!P0 BRA `(.L_x_4) ;  /* 0x0000000000108947 */ /* 0x000fea0003800000 */
[----:B------:R-:W-:-:S05]  /*06d0*/  VIADD R18, R18, 0x1 ;  /* 0x0000000112127836 */ /* 0x000fca0000000000 */
[----:B------:R-:W-:-:S13]  /*06e0*/  ISETP.NE.AND P0, PT, R18, R19, PT ;  /* 0x000000131200720c */ /* 0x000fda0003f05270 */
[----:B------:R-:W-:Y:S05]  /*06f0*/  @P0 BRA `(.L_x_5) ;  /* 0xfffffffc00dc0947 */ /* 0x000fea000383ffff */
[----:B------:R-:W-:Y:S05]  /*0700*/  BRA `(.L_x_6) ;  /* 0x0000000000187947 */ /* 0x000fea0003800000 */
.L_x_4:
[----:B------:R-:W0:Y:S01]  /*0710*/  LDC.64 R4, c[0x0][0x390] ;  /* 0x0000e400ff047b82 */ /* 0x000e220000000a00 */
[----:B------:R-:W1:Y:S01]  /*0720*/  LDCU UR6, c[0x0][0x39c] ;  /* 0x00007380ff0677ac */ /* 0x000e620008000800 */
[----:B------:R-:W2:Y:S01]  /*0730*/  I2F.F64.U32 R2, R18 ;  /* 0x0000001200027312 */ /* 0x000ea20000201800 */
[----:B-1----:R-:W-:-:S04]  /*0740*/  IMAD R7, R0, UR6, R13 ;  /* 0x0000000600077c24 */ /* 0x002fc8000f8e020d */
[----:B0-----:R-:W-:-:S05]  /*0750*/  IMAD.WIDE R4, R7, 0x8, R4 ;  /* 0x0000000807047825 */ /* 0x001fca00078e0204 */
[----:B--2---:R0:W-:Y:S02]  /*0760*/  STG.E.64 desc[UR4][R4.64], R2 ;  /* 0x0000000204007986 */ /* 0x0041e4000c101b04 */
.L_x_6:
[----:B------:R-:W-:Y:S05]  /*0770*/  BSYNC.RECONVERGENT B0 ;  /* 0x0000000000007941 */ /* 0x000fea0003800200 */
.L_x_3:
[----:B------:R-:W-:-:S05]  /*0780*/  VIADD R13, R13, 0x1 ;  /* 0x000000010d0d7836 */ /* 0x000fca0000000000 */
[----:B------:R-:W-:-:S13]  /*0790*/  ISETP.NE.AND P0, PT, R13, R12, PT ;  /* 0x0000000c0d00720c */ /* 0x000fda0003f05270 */
[----:B------:R-:W-:Y:S05]  /*07a0*/  @P0 BRA `(.L_x_7) ;  /* 0xfffffffc00300947 */ /* 0x000fea000383ffff */
[----:B------:R-:W-:Y:S05]  /*07b0*/  EXIT ;  /* 0x000000000000794d */ /* 0x000fea0003800000 */
.L_x_8:
[----:B------:R-:W-:-:S00]  /*07c0*/  BRA `(.L_x_8) ;  /* 0xfffffffc00fc7947 */ /* 0x000fc0000383ffff */
[----:B------:R-:W-:-:S00]  /*07d0*/  NOP ;  /* 0x0000000000007918 */ /* 0x000fc00000000000 */
        /* <DEDUP_REMOVED lines=10> */
.L_x_9:


//--------------------- .nv.global.init           --------------------------
	.section	.nv.global.init,"aw",@progbits
	.align	4
.nv.global.init:
	.type		mrg32k3aM1SubSeq,@object
	.size		mrg32k3aM1SubSeq,(mrg32k3aM2SubSeq - mrg32k3aM1SubSeq)
mrg32k3aM1SubSeq:
        /*0000*/ 	.byte	0x0b, 0xcc, 0xee, 0x04, 0x73, 0x29, 0x8b, 0x6f, 0xf6, 0x53, 0x03, 0xf6, 0x23, 0xf6, 0xea, 0xda
        /* <DEDUP_REMOVED lines=125> */
	.type		mrg32k3aM2SubSeq,@object
	.size		mrg32k3aM2SubSeq,(mrg32k3aM1 - mrg32k3aM2SubSeq)
mrg32k3aM2SubSeq:
        /* <DEDUP_REMOVED lines=126> */
	.type		mrg32k3aM1,@object
	.size		mrg32k3aM1,(mrg32k3aM1Seq - mrg32k3aM1)
mrg32k3aM1:
        /* <DEDUP_REMOVED lines=144> */
	.type		mrg32k3aM1Seq,@object
	.size		mrg32k3aM1Seq,(mrg32k3aM2 - mrg32k3aM1Seq)
mrg32k3aM1Seq:
        /* <DEDUP_REMOVED lines=144> */
	.type		mrg32k3aM2,@object
	.size		mrg32k3aM2,(mrg32k3aM2Seq - mrg32k3aM2)
mrg32k3aM2:
        /* <DEDUP_REMOVED lines=144> */
	.type		mrg32k3aM2Seq,@object
	.size		mrg32k3aM2Seq,(precalc_xorwow_matrix - mrg32k3aM2Seq)
mrg32k3aM2Seq:
        /* <DEDUP_REMOVED lines=144> */
	.type		precalc_xorwow_matrix,@object
	.size		precalc_xorwow_matrix,(precalc_xorwow_offset_matrix - precalc_xorwow_matrix)
precalc_xorwow_matrix:
        /* <DEDUP_REMOVED lines=6400> */
	.type		precalc_xorwow_offset_matrix,@object
	.size		precalc_xorwow_offset_matrix,(.L_1 - precalc_xorwow_offset_matrix)
precalc_xorwow_offset_matrix:
        /* <DEDUP_REMOVED lines=6400> */
.L_1:


//--------------------- .nv.shared.reserved.0     --------------------------
	.section	.nv.shared.reserved.0,"aw",@nobits
	.weak		__nv_reservedSMEM_offset_0_alias
	.size		__nv_reservedSMEM_offset_0_alias, 0, 64
	.other		__nv_reservedSMEM_offset_0_alias,@"STO_CUDA_RESERVED_SHARED STV_DEFAULT"
__nv_reservedSMEM_offset_0_alias:
	.zero		0
	.zero		64


//--------------------- .nv.constant0._Z12CDF_SamplingPdS_S_iiii --------------------------
	.section	.nv.constant0._Z12CDF_SamplingPdS_S_iiii,"a",@progbits
	.sectionflags	@""
	.align	4
.nv.constant0._Z12CDF_SamplingPdS_S_iiii:
	.zero		936


//--------------------- SYMBOLS --------------------------

	.type		.nv.reservedSmem.offset0,@object
	.size		.nv.reservedSmem.offset0,0x4
